	.headerflags	@"EF_CUDA_TEXMODE_UNIFIED EF_CUDA_64BIT_ADDRESS EF_CUDA_ACCELERATORS EF_CUDA_SM90 EF_CUDA_VIRTUAL_SM(EF_CUDA_SM90)"
	.elftype	@"ET_EXEC"


//--------------------- .nv.info                  --------------------------
	.section	.nv.info,"",@"SHT_CUDA_INFO"
	.align	4


	//----- nvinfo : EIATTR_REGCOUNT
	.align		4
        /*0000*/ 	.byte	0x04, 0x2f
        /*0002*/ 	.short	(.L_3 - .L_2)
	.align		4
.L_2:
        /*0004*/ 	.word	index@(triton_poi_fused_cat_8)
        /*0008*/ 	.word	0x0000001c


	//----- nvinfo : EIATTR_MIN_STACK_SIZE
	.align		4
.L_3:
        /*000c*/ 	.byte	0x04, 0x12
        /*000e*/ 	.short	(.L_5 - .L_4)
	.align		4
.L_4:
        /*0010*/ 	.word	index@(triton_poi_fused_cat_8)
        /*0014*/ 	.word	0x00000000


	//----- nvinfo : EIATTR_FRAME_SIZE
	.align		4
.L_5:
        /*0018*/ 	.byte	0x04, 0x11
        /*001a*/ 	.short	(.L_7 - .L_6)
	.align		4
.L_6:
        /*001c*/ 	.word	index@(triton_poi_fused_cat_8)
        /*0020*/ 	.word	0x00000000


	//----- nvinfo : EIATTR_MIN_STACK_SIZE
	.align		4
.L_7:
        /*0024*/ 	.byte	0x04, 0x12
        /*0026*/ 	.short	(.L_9 - .L_8)
	.align		4
.L_8:
        /*0028*/ 	.word	index@(triton_poi_fused_cat_8)
        /*002c*/ 	.word	0x00000000
.L_9:


//--------------------- .nv.info.triton_poi_fused_cat_8 --------------------------
	.section	.nv.info.triton_poi_fused_cat_8,"",@"SHT_CUDA_INFO"
	.sectionflags	@""
	.align	4


	//----- nvinfo : EIATTR_CUDA_API_VERSION
	.align		4
        /*0000*/ 	.byte	0x04, 0x37
        /*0002*/ 	.short	(.L_11 - .L_10)
.L_10:
        /*0004*/ 	.word	0x0000007c


	//----- nvinfo : EIATTR_KPARAM_INFO
	.align		4
.L_11:
        /*0008*/ 	.byte	0x04, 0x17
        /*000a*/ 	.short	(.L_13 - .L_12)
.L_12:
        /*000c*/ 	.word	0x00000000
        /*0010*/ 	.short	0x0008
        /*0012*/ 	.short	0x0040
        /*0014*/ 	.byte	0x00, 0xf0, 0x11, 0x00


	//----- nvinfo : EIATTR_KPARAM_INFO
	.align		4
.L_13:
        /*0018*/ 	.byte	0x04, 0x17
        /*001a*/ 	.short	(.L_15 - .L_14)
.L_14:
        /*001c*/ 	.word	0x00000000
        /*0020*/ 	.short	0x0007
        /*0022*/ 	.short	0x0038
        /*0024*/ 	.byte	0x00, 0xf4, 0x21, 0x00


	//----- nvinfo : EIATTR_KPARAM_INFO
	.align		4
.L_15:
        /*0028*/ 	.byte	0x04, 0x17
        /*002a*/ 	.short	(.L_17 - .L_16)
.L_16:
        /*002c*/ 	.word	0x00000000
        /*0030*/ 	.short	0x0006
        /*0032*/ 	.short	0x0030
        /*0034*/ 	.byte	0x00, 0xf4, 0x21, 0x00


	//----- nvinfo : EIATTR_KPARAM_INFO
	.align		4
.L_17:
        /*0038*/ 	.byte	0x04, 0x17
        /*003a*/ 	.short	(.L_19 - .L_18)
.L_18:
        /*003c*/ 	.word	0x00000000
        /*0040*/ 	.short	0x0005
        /*0042*/ 	.short	0x0028
        /*0044*/ 	.byte	0x00, 0xf4, 0x21, 0x00


	//----- nvinfo : EIATTR_KPARAM_INFO
	.align		4
.L_19:
        /*0048*/ 	.byte	0x04, 0x17
        /*004a*/ 	.short	(.L_21 - .L_20)
.L_20:
        /*004c*/ 	.word	0x00000000
        /*0050*/ 	.short	0x0004
        /*0052*/ 	.short	0x0020
        /*0054*/ 	.byte	0x00, 0xf4, 0x21, 0x00


	//----- nvinfo : EIATTR_KPARAM_INFO
	.align		4
.L_21:
        /*0058*/ 	.byte	0x04, 0x17
        /*005a*/ 	.short	(.L_23 - .L_22)
.L_22:
        /*005c*/ 	.word	0x00000000
        /*0060*/ 	.short	0x0003
        /*0062*/ 	.short	0x0018
        /*0064*/ 	.byte	0x00, 0xf4, 0x21, 0x00


	//----- nvinfo : EIATTR_KPARAM_INFO
	.align		4
.L_23:
        /*0068*/ 	.byte	0x04, 0x17
        /*006a*/ 	.short	(.L_25 - .L_24)
.L_24:
        /*006c*/ 	.word	0x00000000
        /*0070*/ 	.short	0x0002
        /*0072*/ 	.short	0x0010
        /*0074*/ 	.byte	0x00, 0xf4, 0x21, 0x00


	//----- nvinfo : EIATTR_KPARAM_INFO
	.align		4
.L_25:
        /*0078*/ 	.byte	0x04, 0x17
        /*007a*/ 	.short	(.L_27 - .L_26)
.L_26:
        /*007c*/ 	.word	0x00000000
        /*0080*/ 	.short	0x0001
        /*0082*/ 	.short	0x0008
        /*0084*/ 	.byte	0x00, 0xf4, 0x21, 0x00


	//----- nvinfo : EIATTR_KPARAM_INFO
	.align		4
.L_27:
        /*0088*/ 	.byte	0x04, 0x17
        /*008a*/ 	.short	(.L_29 - .L_28)
.L_28:
        /*008c*/ 	.word	0x00000000
        /*0090*/ 	.short	0x0000
        /*0092*/ 	.short	0x0000
        /*0094*/ 	.byte	0x00, 0xf4, 0x21, 0x00


	//----- nvinfo : EIATTR_SPARSE_MMA_MASK
	.align		4
.L_29:
        /*0098*/ 	.byte	0x03, 0x50
        /*009a*/ 	.short	0x0000


	//----- nvinfo : EIATTR_MAXREG_COUNT
	.align		4
        /*009c*/ 	.byte	0x03, 0x1b
        /*009e*/ 	.short	0x00ff


	//----- nvinfo : EIATTR_EXIT_INSTR_OFFSETS
	.align		4
        /*00a0*/ 	.byte	0x04, 0x1c
        /*00a2*/ 	.short	(.L_31 - .L_30)


	//   ....[0]....
.L_30:
        /*00a4*/ 	.word	0x00000960


	//----- nvinfo : EIATTR_REQNTID
	.align		4
.L_31:
        /*00a8*/ 	.byte	0x04, 0x10
        /*00aa*/ 	.short	(.L_33 - .L_32)
.L_32:
        /*00ac*/ 	.word	0x00000100
        /*00b0*/ 	.word	0x00000001
        /*00b4*/ 	.word	0x00000001


	//----- nvinfo : EIATTR_CBANK_PARAM_SIZE
	.align		4
.L_33:
        /*00b8*/ 	.byte	0x03, 0x19
        /*00ba*/ 	.short	0x0044


	//----- nvinfo : EIATTR_PARAM_CBANK
	.align		4
        /*00bc*/ 	.byte	0x04, 0x0a
        /*00be*/ 	.short	(.L_35 - .L_34)
	.align		4
.L_34:
        /*00c0*/ 	.word	index@(.nv.constant0.triton_poi_fused_cat_8)
        /*00c4*/ 	.short	0x0210
        /*00c6*/ 	.short	0x0044


	//----- nvinfo : EIATTR_SW_WAR
	.align		4
.L_35:
        /*00c8*/ 	.byte	0x04, 0x36
        /*00ca*/ 	.short	(.L_37 - .L_36)
.L_36:
        /*00cc*/ 	.word	0x00000008
.L_37:


//--------------------- .nv.callgraph             --------------------------
	.section	.nv.callgraph,"",@"SHT_CUDA_CALLGRAPH"
	.align	4
	.sectionentsize	8
	.align		4
        /*0000*/ 	.word	0x00000000
	.align		4
        /*0004*/ 	.word	0xffffffff
	.align		4
        /*0008*/ 	.word	0x00000000
	.align		4
        /*000c*/ 	.word	0xfffffffe
	.align		4
        /*0010*/ 	.word	0x00000000
	.align		4
        /*0014*/ 	.word	0xfffffffd
	.align		4
        /*0018*/ 	.word	0x00000000
	.align		4
        /*001c*/ 	.word	0xfffffffc


//--------------------- .nv.constant4             --------------------------
	.section	.nv.constant4,"a",@progbits
	.align	8
	.align		8
.nv.constant4:
        /*0000*/ 	.dword	_$_str
	.align		8
        /*0008*/ 	.dword	_$_str_$_2


//--------------------- .text.triton_poi_fused_cat_8 --------------------------
	.section	.text.triton_poi_fused_cat_8,"ax",@progbits
	.align	128
        .global         triton_poi_fused_cat_8
        .type           triton_poi_fused_cat_8,@function
        .size           triton_poi_fused_cat_8,(.L_x_1 - triton_poi_fused_cat_8)
        .other          triton_poi_fused_cat_8,@"STO_CUDA_ENTRY STV_DEFAULT"
triton_poi_fused_cat_8:
.text.triton_poi_fused_cat_8:
[----:B------:R-:W-:Y:S01]  /*0000*/  LDC R1, c[0x0][0x28] ;  /* 0x00000a00ff017b82 */ /* 0x000fe20000000800 */
[----:B------:R-:W1:Y:S01]  /*0010*/  S2R R0, SR_TID.X ;  /* 0x0000000000007919 */ /* 0x000e620000002100 */
[----:B------:R-:W-:Y:S01]  /*0020*/  CS2R R8, SRZ ;  /* 0x0000000000087805 */ /* 0x000fe2000001ff00 */
[----:B------:R-:W-:-:S05]  /*0030*/  ULDC.64 UR4, c[0x0][0x208] ;  /* 0x0000820000047ab9 */ /* 0x000fca0000000a00 */
[----:B------:R-:W2:Y:S01]  /*0040*/  LDC.64 R16, c[0x0][0x228] ;  /* 0x00008a00ff107b82 */ /* 0x000ea20000000a00 */
[----:B------:R-:W3:Y:S01]  /*0050*/  S2R R3, SR_CTAID.X ;  /* 0x0000000000037919 */ /* 0x000ee20000002500 */
[----:B------:R-:W-:Y:S01]  /*0060*/  IMAD.MOV.U32 R14, RZ, RZ, RZ ;  /* 0x000000ffff0e7224 */ /* 0x000fe200078e00ff */
[----:B------:R-:W-:Y:S01]  /*0070*/  ULDC.64 UR6, c[0x0][0x218] ;  /* 0x0000860000067ab9 */ /* 0x000fe20000000a00 */
[----:B-1----:R-:W-:-:S05]  /*0080*/  IMAD.SHL.U32 R0, R0, 0x2, RZ ;  /* 0x0000000200007824 */ /* 0x002fca00078e00ff */
[----:B------:R-:W-:-:S05]  /*0090*/  LOP3.LUT R0, R0, 0x1fe, RZ, 0xc0, !PT ;  /* 0x000001fe00007812 */ /* 0x000fca00078ec0ff */
[----:B---3--:R-:W-:Y:S02]  /*00a0*/  IMAD R12, R3, 0x200, R0 ;  /* 0x00000200030c7824 */ /* 0x008fe400078e0200 */
[----:B------:R-:W1:Y:S03]  /*00b0*/  LDC.64 R2, c[0x0][0x210] ;  /* 0x00008400ff027b82 */ /* 0x000e660000000a00 */
[----:B------:R-:W-:-:S04]  /*00c0*/  SHF.R.S32.HI R5, RZ, 0x1f, R12 ;  /* 0x0000001fff057819 */ /* 0x000fc8000001140c */
[CC--:B------:R-:W-:Y:S02]  /*00d0*/  LEA.HI R15, R5.reuse, R12.reuse, RZ, 0x8 ;  /* 0x0000000c050f7211 */ /* 0x0c0fe400078f40ff */
[----:B------:R-:W-:Y:S02]  /*00e0*/  LEA.HI R4, R5, R12, RZ, 0x4 ;  /* 0x0000000c05047211 */ /* 0x000fe400078f20ff */
[----:B------:R-:W-:Y:S02]  /*00f0*/  SHF.R.S32.HI R13, RZ, 0x8, R15 ;  /* 0x00000008ff0d7819 */ /* 0x000fe4000001140f */
[----:B------:R-:W-:Y:S02]  /*0100*/  SHF.R.S32.HI R6, RZ, 0x4, R4 ;  /* 0x00000004ff067819 */ /* 0x000fe40000011404 */
[----:B------:R-:W-:Y:S01]  /*0110*/  LOP3.LUT R7, R4, 0xfffffff0, RZ, 0xc0, !PT ;  /* 0xfffffff004077812 */ /* 0x000fe200078ec0ff */
[----:B------:R-:W-:-:S04]  /*0120*/  IMAD.HI R0, R13, 0x2aaaaaab, RZ ;  /* 0x2aaaaaab0d007827 */ /* 0x000fc800078e02ff */
[----:B------:R-:W-:Y:S01]  /*0130*/  IMAD.IADD R7, R12, 0x1, -R7 ;  /* 0x000000010c077824 */ /* 0x000fe200078e0a07 */
[----:B------:R-:W-:-:S04]  /*0140*/  SHF.R.U32.HI R5, RZ, 0x1f, R0 ;  /* 0x0000001fff057819 */ /* 0x000fc80000011600 */
[----:B------:R-:W-:Y:S02]  /*0150*/  LEA.HI R0, R0, R5, RZ, 0x19 ;  /* 0x0000000500007211 */ /* 0x000fe400078fc8ff */
[----:B------:R-:W-:-:S03]  /*0160*/  LEA.HI R5, R6, R6, RZ, 0x4 ;  /* 0x0000000606057211 */ /* 0x000fc600078f20ff */
[----:B------:R-:W-:Y:S01]  /*0170*/  IMAD R13, R0, -0x300, R13 ;  /* 0xfffffd00000d7824 */ /* 0x000fe200078e020d */
[----:B------:R-:W-:-:S04]  /*0180*/  LOP3.LUT R5, R5, 0xfffffff0, RZ, 0xc0, !PT ;  /* 0xfffffff005057812 */ /* 0x000fc800078ec0ff */
[----:B------:R-:W-:Y:S01]  /*0190*/  ISETP.GE.AND P1, PT, R13, 0x200, PT ;  /* 0x000002000d00780c */ /* 0x000fe20003f26270 */
[----:B------:R-:W-:-:S04]  /*01a0*/  IMAD.IADD R5, R6, 0x1, -R5 ;  /* 0x0000000106057824 */ /* 0x000fc800078e0a05 */
[----:B-1----:R-:W-:Y:S01]  /*01b0*/  IMAD.WIDE R10, R5, 0x8, R2 ;  /* 0x00000008050a7825 */ /* 0x002fe200078e0202 */
[----:B------:R-:W-:-:S03]  /*01c0*/  CS2R R4, SRZ ;  /* 0x0000000000047805 */ /* 0x000fc6000001ff00 */
[----:B------:R-:W-:-:S04]  /*01d0*/  IMAD.WIDE R2, R7, 0x8, R2 ;  /* 0x0000000807027825 */ /* 0x000fc800078e0202 */
[----:B------:R-:W3:Y:S01]  /*01e0*/  @!P1 LDG.E.EL.64 R8, desc[UR4][R10.64] ;  /* 0x000000040a089981 */ /* 0x000ee2000c2e1b00 */
[----:B------:R-:W-:-:S06]  /*01f0*/  CS2R R6, SRZ ;  /* 0x0000000000067805 */ /* 0x000fcc000001ff00 */
[----:B------:R-:W4:Y:S01]  /*0200*/  @!P1 LDG.E.EL.128 R4, desc[UR4][R2.64] ;  /* 0x0000000402049981 */ /* 0x000f22000c2e1d00 */
[----:B------:R-:W-:Y:S02]  /*0210*/  IMAD.MOV.U32 R0, RZ, RZ, RZ ;  /* 0x000000ffff007224 */ /* 0x000fe400078e00ff */
[----:B--2---:R-:W-:-:S05]  /*0220*/  IMAD.WIDE R16, R13, 0x4, R16 ;  /* 0x000000040d107825 */ /* 0x004fca00078e0210 */
[----:B------:R-:W2:Y:S04]  /*0230*/  @!P1 LDG.E.EL R0, desc[UR4][R16.64] ;  /* 0x0000000410009981 */ /* 0x000ea8000c2e1900 */
[----:B------:R1:W5:Y:S02]  /*0240*/  @!P1 LDG.E.EL R14, desc[UR4][R16.64] ;  /* 0x00000004100e9981 */ /* 0x000364000c2e1900 */
[----:B-1----:R-:W-:Y:S01]  /*0250*/  IMAD.SHL.U32 R17, R13, 0x40, RZ ;  /* 0x000000400d117824 */ /* 0x002fe200078e00ff */
[----:B------:R-:W-:Y:S01]  /*0260*/  LOP3.LUT R15, R15, 0xffffff00, RZ, 0xc0, !PT ;  /* 0xffffff000f0f7812 */ /* 0x000fe200078ec0ff */
[----:B------:R-:W-:-:S04]  /*0270*/  IMAD.MOV.U32 R22, RZ, RZ, RZ ;  /* 0x000000ffff167224 */ /* 0x000fc800078e00ff */
[----:B------:R-:W-:Y:S01]  /*0280*/  IMAD.IADD R15, R12, 0x1, -R15 ;  /* 0x000000010c0f7824 */ /* 0x000fe200078e0a0f */
[----:B---3--:R-:W-:-:S04]  /*0290*/  SEL R18, R9, RZ, !P1 ;  /* 0x000000ff09127207 */ /* 0x008fc80004800000 */
[----:B------:R-:W-:Y:S02]  /*02a0*/  SHF.R.U32.HI R9, RZ, 0x1c, R18 ;  /* 0x0000001cff097819 */ /* 0x000fe40000011612 */
[----:B------:R-:W-:Y:S02]  /*02b0*/  SEL R11, R8, RZ, !P1 ;  /* 0x000000ff080b7207 */ /* 0x000fe40004800000 */
[----:B------:R-:W-:Y:S02]  /*02c0*/  LOP3.LUT R8, R9, 0x8, RZ, 0xc0, !PT ;  /* 0x0000000809087812 */ /* 0x000fe400078ec0ff */
[----:B----4-:R-:W-:Y:S02]  /*02d0*/  SEL R2, R4, RZ, !P1 ;  /* 0x000000ff04027207 */ /* 0x010fe40004800000 */
[----:B------:R-:W-:Y:S02]  /*02e0*/  IADD3 R20, P0, R8, R11, RZ ;  /* 0x0000000b08147210 */ /* 0x000fe40007f1e0ff */
[----:B------:R-:W-:Y:S01]  /*02f0*/  SEL R11, R5, RZ, !P1 ;  /* 0x000000ff050b7207 */ /* 0x000fe20004800000 */
[----:B------:R-:W1:Y:S01]  /*0300*/  LDC.64 R8, c[0x0][0x220] ;  /* 0x00008800ff087b82 */ /* 0x000e620000000a00 */
[----:B------:R-:W-:-:S02]  /*0310*/  LEA R3, P2, R2, UR6, 0x2 ;  /* 0x0000000602037c11 */ /* 0x000fc4000f8410ff */
[----:B------:R-:W-:Y:S02]  /*0320*/  SEL R4, R6, RZ, !P1 ;  /* 0x000000ff06047207 */ /* 0x000fe40004800000 */
[--C-:B------:R-:W-:Y:S01]  /*0330*/  SHF.R.U32.HI R6, RZ, 0x1a, R11.reuse ;  /* 0x0000001aff067819 */ /* 0x100fe2000001160b */
[----:B------:R-:W-:Y:S01]  /*0340*/  IMAD.X R19, RZ, RZ, R18, P0 ;  /* 0x000000ffff137224 */ /* 0x000fe200000e0612 */
[----:B------:R-:W-:Y:S01]  /*0350*/  SEL R5, R7, RZ, !P1 ;  /* 0x000000ff07057207 */ /* 0x000fe20004800000 */
[----:B------:R-:W-:Y:S01]  /*0360*/  IMAD.SHL.U32 R7, R20, 0x20, RZ ;  /* 0x0000002014077824 */ /* 0x000fe200078e00ff */
[----:B------:R-:W-:Y:S01]  /*0370*/  LEA.HI.X R2, R2, UR7, R11, 0x2, P2 ;  /* 0x0000000702027c11 */ /* 0x000fe200090f140b */
[----:B------:R-:W-:Y:S01]  /*0380*/  IMAD.HI R18, R12, 0x2aaaaaab, RZ ;  /* 0x2aaaaaab0c127827 */ /* 0x000fe200078e02ff */
[----:B------:R-:W-:Y:S02]  /*0390*/  LEA R11, P0, R4, UR6, 0x2 ;  /* 0x00000006040b7c11 */ /* 0x000fe4000f8010ff */
[----:B------:R-:W-:-:S02]  /*03a0*/  LOP3.LUT R6, R6, 0x20, RZ, 0xc0, !PT ;  /* 0x0000002006067812 */ /* 0x000fc400078ec0ff */
[--C-:B------:R-:W-:Y:S02]  /*03b0*/  SHF.R.U32.HI R10, RZ, 0x1a, R5.reuse ;  /* 0x0000001aff0a7819 */ /* 0x100fe40000011605 */
[----:B------:R-:W-:Y:S01]  /*03c0*/  LEA.HI.X R16, R4, UR7, R5, 0x2, P0 ;  /* 0x0000000704107c11 */ /* 0x000fe200080f1405 */
[----:B------:R-:W-:Y:S01]  /*03d0*/  ULDC.64 UR6, c[0x0][0x240] ;  /* 0x0000900000067ab9 */ /* 0x000fe20000000a00 */
[----:B------:R-:W-:Y:S01]  /*03e0*/  IADD3 R6, P0, P2, R7, R3, R6 ;  /* 0x0000000307067210 */ /* 0x000fe20007a1e006 */
[----:B------:R-:W3:Y:S01]  /*03f0*/  LDC.64 R4, c[0x0][0x230] ;  /* 0x00008c00ff047b82 */ /* 0x000ee20000000a00 */
[----:B------:R-:W-:Y:S02]  /*0400*/  LOP3.LUT R10, R10, 0x20, RZ, 0xc0, !PT ;  /* 0x000000200a0a7812 */ /* 0x000fe400078ec0ff */
[----:B------:R-:W-:Y:S02]  /*0410*/  SHF.R.U32.HI R3, RZ, 0x1f, R18 ;  /* 0x0000001fff037819 */ /* 0x000fe40000011612 */
[----:B------:R-:W-:-:S02]  /*0420*/  SHF.L.U64.HI R19, R20, 0x5, R19 ;  /* 0x0000000514137819 */ /* 0x000fc40000010213 */
[----:B------:R-:W-:Y:S02]  /*0430*/  IADD3 R10, P3, P4, R7, R11, R10 ;  /* 0x0000000b070a7210 */ /* 0x000fe40007c7e00a */
[C---:B------:R-:W-:Y:S02]  /*0440*/  IADD3.X R7, R19.reuse, R2, RZ, P0, P2 ;  /* 0x0000000213077210 */ /* 0x040fe400007e44ff */
[----:B------:R-:W-:Y:S02]  /*0450*/  LEA.HI.SX32 R18, R18, R3, 0x11 ;  /* 0x0000000312127211 */ /* 0x000fe400078f8aff */
[----:B------:R-:W4:Y:S01]  /*0460*/  LDC.64 R2, c[0x0][0x238] ;  /* 0x00008e00ff027b82 */ /* 0x000f220000000a00 */
[----:B------:R-:W-:Y:S01]  /*0470*/  IADD3.X R11, R19, R16, RZ, P3, P4 ;  /* 0x00000010130b7210 */ /* 0x000fe20001fe84ff */
[----:B------:R-:W-:-:S04]  /*0480*/  IMAD.WIDE R6, R17, 0x4, R6 ;  /* 0x0000000411067825 */ /* 0x000fc800078e0206 */
[----:B------:R-:W-:Y:S02]  /*0490*/  IMAD.SHL.U32 R19, R18, 0x8000, RZ ;  /* 0x0000800012137824 */ /* 0x000fe400078e00ff */
[----:B------:R-:W-:Y:S01]  /*04a0*/  IMAD.WIDE R10, R17, 0x4, R10 ;  /* 0x00000004110a7825 */ /* 0x000fe200078e020a */
[----:B------:R-:W-:Y:S02]  /*04b0*/  CS2R R16, SRZ ;  /* 0x0000000000107805 */ /* 0x000fe4000001ff00 */
[----:B------:R-:W-:Y:S01]  /*04c0*/  CS2R R20, SRZ ;  /* 0x0000000000147805 */ /* 0x000fe2000001ff00 */
[----:B------:R-:W-:-:S04]  /*04d0*/  IMAD.WIDE R6, R19, 0x4, R6 ;  /* 0x0000000413067825 */ /* 0x000fc800078e0206 */
[----:B-1----:R-:W-:Y:S01]  /*04e0*/  IMAD.WIDE R8, R13, 0x4, R8 ;  /* 0x000000040d087825 */ /* 0x002fe200078e0208 */
[----:B------:R1:W5:Y:S03]  /*04f0*/  @!P1 LDG.E.EL R16, desc[UR4][R6.64] ;  /* 0x0000000406109981 */ /* 0x000366000c2e1900 */
[----:B------:R-:W-:Y:S01]  /*0500*/  IMAD.WIDE R10, R19, 0x4, R10 ;  /* 0x00000004130a7825 */ /* 0x000fe200078e020a */
[----:B------:R-:W5:Y:S03]  /*0510*/  @!P1 LDG.E.EL R17, desc[UR4][R8.64] ;  /* 0x0000000408119981 */ /* 0x000f66000c2e1900 */
[C---:B----4-:R-:W-:Y:S01]  /*0520*/  IMAD.WIDE R24, R13.reuse, 0x4, R2 ;  /* 0x000000040d187825 */ /* 0x050fe200078e0202 */
[----:B------:R-:W4:Y:S03]  /*0530*/  @!P1 LDG.E.EL R20, desc[UR4][R10.64] ;  /* 0x000000040a149981 */ /* 0x000f26000c2e1900 */
[----:B------:R-:W-:Y:S01]  /*0540*/  IMAD.U32 R18, R18, 0x10000, RZ ;  /* 0x0001000012127824 */ /* 0x000fe200078e00ff */
[----:B------:R-:W4:Y:S01]  /*0550*/  @!P1 LDG.E.EL R21, desc[UR4][R8.64] ;  /* 0x0000000408159981 */ /* 0x000f22000c2e1900 */
[----:B------:R-:W-:Y:S01]  /*0560*/  IMAD.SHL.U32 R2, R13, 0x100, RZ ;  /* 0x000001000d027824 */ /* 0x000fe200078e00ff */
[----:B-1----:R-:W-:Y:S01]  /*0570*/  CS2R R6, SRZ ;  /* 0x0000000000067805 */ /* 0x002fe2000001ff00 */
[----:B------:R-:W-:-:S02]  /*0580*/  IMAD.MOV.U32 R19, RZ, RZ, RZ ;  /* 0x000000ffff137224 */ /* 0x000fc400078e00ff */
[C---:B---3--:R-:W-:Y:S01]  /*0590*/  IMAD.WIDE R4, R13.reuse, 0x4, R4 ;  /* 0x000000040d047825 */ /* 0x048fe200078e0204 */
[--C-:B------:R-:W-:Y:S02]  /*05a0*/  SHF.R.S32.HI R3, RZ, 0x1f, R18.reuse ;  /* 0x0000001fff037819 */ /* 0x100fe40000011412 */
[----:B------:R-:W-:Y:S01]  /*05b0*/  IADD3 R18, P2, P3, R2, R15, R18 ;  /* 0x0000000f02127210 */ /* 0x000fe20007b5e012 */
[----:B------:R-:W3:Y:S01]  /*05c0*/  @!P1 LDG.E.EL R6, desc[UR4][R24.64] ;  /* 0x0000000418069981 */ /* 0x000ee2000c2e1900 */
[----:B------:R-:W-:Y:S02]  /*05d0*/  SHF.R.S32.HI R15, RZ, 0x1f, R15 ;  /* 0x0000001fff0f7819 */ /* 0x000fe4000001140f */
[----:B------:R-:W-:Y:S01]  /*05e0*/  SHF.R.S32.HI R2, RZ, 0x1f, R2 ;  /* 0x0000001fff027819 */ /* 0x000fe20000011402 */
[----:B------:R-:W3:Y:S01]  /*05f0*/  @!P1 LDG.E.EL R19, desc[UR4][R4.64] ;  /* 0x0000000404139981 */ /* 0x000ee2000c2e1900 */
[----:B------:R-:W-:-:S03]  /*0600*/  ISETP.GT.AND P0, PT, R13, 0x1ff, PT ;  /* 0x000001ff0d00780c */ /* 0x000fc60003f04270 */
[----:B------:R1:W3:Y:S01]  /*0610*/  @!P1 LDG.E.EL R22, desc[UR4][R4.64] ;  /* 0x0000000404169981 */ /* 0x0002e2000c2e1900 */
[----:B------:R-:W-:-:S03]  /*0620*/  IADD3.X R3, R2, R15, R3, P2, P3 ;  /* 0x0000000f02037210 */ /* 0x000fc600017e6403 */
[----:B------:R-:W3:Y:S01]  /*0630*/  @!P1 LDG.E.EL R7, desc[UR4][R24.64] ;  /* 0x0000000418079981 */ /* 0x000ee2000c2e1900 */
[----:B-1----:R-:W-:-:S04]  /*0640*/  LEA R4, P2, R18, UR6, 0x2 ;  /* 0x0000000612047c11 */ /* 0x002fc8000f8410ff */
[----:B------:R-:W-:Y:S02]  /*0650*/  LEA.HI.X R5, R18, UR7, R3, 0x2, P2 ;  /* 0x0000000712057c11 */ /* 0x000fe400090f1403 */
[----:B------:R-:W-:-:S06]  /*0660*/  CS2R R2, SRZ ;  /* 0x0000000000027805 */ /* 0x000fcc000001ff00 */
[----:B------:R1:W3:Y:S01]  /*0670*/  @P0 LDG.E.64 R2, desc[UR4][R4.64+-0x80000] ;  /* 0xf800000404020981 */ /* 0x0002e2000c1e1b00 */
[----:B--2---:R-:W-:Y:S02]  /*0680*/  SEL R0, R0, RZ, !P1 ;  /* 0x000000ff00007207 */ /* 0x004fe40004800000 */
[----:B-----5:R-:W-:-:S03]  /*0690*/  SEL R14, R14, RZ, !P1 ;  /* 0x000000ff0e0e7207 */ /* 0x020fc60004800000 */
[----:B------:R-:W-:-:S04]  /*06a0*/  FADD R0, R0, 9.9999997473787516356e-06 ;  /* 0x3727c5ac00007421 */ /* 0x000fc80000000000 */
[----:B0-----:R-:W0:Y:S01]  /*06b0*/  MUFU.SQRT R8, R0 ;  /* 0x0000000000087308 */ /* 0x001e220000002000 */
[----:B------:R-:W-:-:S07]  /*06c0*/  FADD R14, R14, 9.9999997473787516356e-06 ;  /* 0x3727c5ac0e0e7421 */ /* 0x000fce0000000000 */
[----:B------:R-:W2:Y:S01]  /*06d0*/  MUFU.SQRT R9, R14 ;  /* 0x0000000e00097308 */ /* 0x000ea20000002000 */
[C---:B0-----:R-:W-:Y:S02]  /*06e0*/  FSETP.GT.AND P2, PT, R8.reuse, 8.50705917302346158658e+37, PT ;  /* 0x7e8000000800780b */ /* 0x041fe40003f44000 */
[----:B------:R-:W-:Y:S02]  /*06f0*/  FSETP.GEU.AND P4, PT, R8, 1.175494350822287508e-38, PT ;  /* 0x008000000800780b */ /* 0x000fe40003f8e000 */
[C---:B--2---:R-:W-:Y:S02]  /*0700*/  FSETP.GT.AND P3, PT, R9.reuse, 8.50705917302346158658e+37, PT ;  /* 0x7e8000000900780b */ /* 0x044fe40003f64000 */
[----:B------:R-:W-:-:S07]  /*0710*/  FSETP.GEU.AND P5, PT, R9, 1.175494350822287508e-38, PT ;  /* 0x008000000900780b */ /* 0x000fce0003fae000 */
[----:B------:R-:W-:-:S04]  /*0720*/  @P2 FMUL R8, R8, 0.25 ;  /* 0x3e80000008082820 */ /* 0x000fc80000400000 */
[----:B------:R-:W-:Y:S01]  /*0730*/  @!P4 FMUL R8, R8, 16777216 ;  /* 0x4b8000000808c820 */ /* 0x000fe20000400000 */
[----:B------:R-:W-:Y:S02]  /*0740*/  IMAD.MOV.U32 R0, RZ, RZ, 0x3e800000 ;  /* 0x3e800000ff007424 */ /* 0x000fe400078e00ff */
[----:B------:R-:W-:-:S03]  /*0750*/  @P3 FMUL R9, R9, 0.25 ;  /* 0x3e80000009093820 */ /* 0x000fc60000400000 */
[----:B------:R-:W0:Y:S01]  /*0760*/  MUFU.RCP R8, R8 ;  /* 0x0000000800087308 */ /* 0x000e220000001000 */
[----:B------:R-:W-:Y:S01]  /*0770*/  @!P5 FMUL R9, R9, 16777216 ;  /* 0x4b8000000909d820 */ /* 0x000fe20000400000 */
[----:B-1----:R-:W-:-:S06]  /*0780*/  FSEL R5, R0, 1, P2 ;  /* 0x3f80000000057808 */ /* 0x002fcc0001000000 */
[----:B------:R-:W1:Y:S01]  /*0790*/  MUFU.RCP R9, R9 ;  /* 0x0000000900097308 */ /* 0x000e620000001000 */
[----:B------:R-:W-:Y:S01]  /*07a0*/  @!P4 FMUL R5, R5, 16777216 ;  /* 0x4b8000000505c820 */ /* 0x000fe20000400000 */
[----:B------:R-:W-:-:S03]  /*07b0*/  FSEL R14, R0, 1, P3 ;  /* 0x3f800000000e7808 */ /* 0x000fc60001800000 */
[----:B0-----:R-:W-:Y:S02]  /*07c0*/  FMUL R11, R8, R5 ;  /* 0x00000005080b7220 */ /* 0x001fe40000400000 */
[----:B------:R-:W0:Y:S01]  /*07d0*/  LDC.64 R4, c[0x0][0x248] ;  /* 0x00009200ff047b82 */ /* 0x000e220000000a00 */
[----:B------:R-:W-:-:S04]  /*07e0*/  @!P5 FMUL R14, R14, 16777216 ;  /* 0x4b8000000e0ed820 */ /* 0x000fc80000400000 */
[----:B-1----:R-:W-:Y:S01]  /*07f0*/  FMUL R9, R9, R14 ;  /* 0x0000000e09097220 */ /* 0x002fe20000400000 */
[----:B0-----:R-:W-:Y:S01]  /*0800*/  IMAD.WIDE R4, R12, 0x4, R4 ;  /* 0x000000040c047825 */ /* 0x001fe200078e0204 */
[----:B------:R-:W-:Y:S02]  /*0810*/  SEL R10, R16, RZ, !P1 ;  /* 0x000000ff100a7207 */ /* 0x000fe40004800000 */
[----:B------:R-:W-:Y:S02]  /*0820*/  SEL R17, R17, RZ, !P1 ;  /* 0x000000ff11117207 */ /* 0x000fe40004800000 */
[----:B----4-:R-:W-:-:S03]  /*0830*/  SEL R0, R20, RZ, !P1 ;  /* 0x000000ff14007207 */ /* 0x010fc60004800000 */
[----:B------:R-:W-:Y:S01]  /*0840*/  FADD R10, R10, -R17 ;  /* 0x800000110a0a7221 */ /* 0x000fe20000000000 */
[----:B------:R-:W-:-:S03]  /*0850*/  SEL R21, R21, RZ, !P1 ;  /* 0x000000ff15157207 */ /* 0x000fc60004800000 */
[----:B------:R-:W-:Y:S02]  /*0860*/  FMUL R10, R10, R11 ;  /* 0x0000000b0a0a7220 */ /* 0x000fe40000400000 */
[----:B------:R-:W-:Y:S01]  /*0870*/  FADD R0, R0, -R21 ;  /* 0x8000001500007221 */ /* 0x000fe20000000000 */
[----:B---3--:R-:W-:-:S03]  /*0880*/  SEL R11, R6, RZ, !P1 ;  /* 0x000000ff060b7207 */ /* 0x008fc60004800000 */
[----:B------:R-:W-:Y:S01]  /*0890*/  FMUL R6, R0, R9 ;  /* 0x0000000900067220 */ /* 0x000fe20000400000 */
[----:B------:R-:W-:Y:S02]  /*08a0*/  SEL R19, R19, RZ, !P1 ;  /* 0x000000ff13137207 */ /* 0x000fe40004800000 */
[----:B------:R-:W-:Y:S02]  /*08b0*/  SEL R22, R22, RZ, !P1 ;  /* 0x000000ff16167207 */ /* 0x000fe40004800000 */
[----:B------:R-:W-:Y:S01]  /*08c0*/  SEL R7, R7, RZ, !P1 ;  /* 0x000000ff07077207 */ /* 0x000fe20004800000 */
[----:B------:R-:W-:-:S04]  /*08d0*/  FFMA R0, R10, R19, R11 ;  /* 0x000000130a007223 */ /* 0x000fc8000000000b */
[----:B------:R-:W-:Y:S01]  /*08e0*/  FFMA R7, R6, R22, R7 ;  /* 0x0000001606077223 */ /* 0x000fe20000000007 */
[----:B------:R-:W-:-:S04]  /*08f0*/  FSETP.GEU.AND P2, PT, R0, RZ, PT ;  /* 0x000000ff0000720b */ /* 0x000fc80003f4e000 */
[C---:B------:R-:W-:Y:S02]  /*0900*/  FSETP.GEU.AND P3, PT, R7.reuse, RZ, PT ;  /* 0x000000ff0700720b */ /* 0x040fe40003f6e000 */
[----:B------:R-:W-:Y:S02]  /*0910*/  FSEL R6, R0, RZ, P2 ;  /* 0x000000ff00067208 */ /* 0x000fe40001000000 */
[----:B------:R-:W-:Y:S02]  /*0920*/  FSEL R7, R7, RZ, P3 ;  /* 0x000000ff07077208 */ /* 0x000fe40001800000 */
[----:B------:R-:W-:Y:S02]  /*0930*/  @P1 SEL R6, R2, RZ, P0 ;  /* 0x000000ff02061207 */ /* 0x000fe40000000000 */
[----:B------:R-:W-:-:S05]  /*0940*/  @P1 SEL R7, R3, RZ, P0 ;  /* 0x000000ff03071207 */ /* 0x000fca0000000000 */
[----:B------:R-:W-:Y:S01]  /*0950*/  STG.E.64 desc[UR4][R4.64], R6 ;  /* 0x0000000604007986 */ /* 0x000fe2000c101b04 */
[----:B------:R-:W-:Y:S05]  /*0960*/  EXIT ;  /* 0x000000000000794d */ /* 0x000fea0003800000 */
.L_x_0:
[----:B------:R-:W-:-:S00]  /*0970*/  BRA `(.L_x_0) ;  /* 0xfffffffc00fc7947 */ /* 0x000fc0000383ffff */
[----:B------:R-:W-:-:S00]  /*0980*/  NOP ;  /* 0x0000000000007918 */ /* 0x000fc00000000000 */
[----:B------:R-:W-:-:S00]  /*0990*/  NOP ;  /* 0x0000000000007918 */ /* 0x000fc00000000000 */
[----:B------:R-:W-:-:S00]  /*09a0*/  NOP ;  /* 0x0000000000007918 */ /* 0x000fc00000000000 */
[----:B------:R-:W-:-:S00]  /*09b0*/  NOP ;  /* 0x0000000000007918 */ /* 0x000fc00000000000 */
[----:B------:R-:W-:-:S00]  /*09c0*/  NOP ;  /* 0x0000000000007918 */ /* 0x000fc00000000000 */
[----:B------:R-:W-:-:S00]  /*09d0*/  NOP ;  /* 0x0000000000007918 */ /* 0x000fc00000000000 */
[----:B------:R-:W-:-:S00]  /*09e0*/  NOP ;  /* 0x0000000000007918 */ /* 0x000fc00000000000 */
[----:B------:R-:W-:-:S00]  /*09f0*/  NOP ;  /* 0x0000000000007918 */ /* 0x000fc00000000000 */
.L_x_1:


//--------------------- .nv.global.init           --------------------------
	.section	.nv.global.init,"aw",@progbits
.nv.global.init:
	.type		_$_str,@object
	.size		_$_str,(_$_str_$_2 - _$_str)
_$_str:
        /*0000*/ 	.byte	0x5f, 0x5f, 0x43, 0x55, 0x44, 0x41, 0x5f, 0x46, 0x54, 0x5a, 0x00
	.type		_$_str_$_2,@object
	.size		_$_str_$_2,(.L_1 - _$_str_$_2)
_$_str_$_2:
        /*000b*/ 	.byte	0x5f, 0x5f, 0x43, 0x55, 0x44, 0x41, 0x5f, 0x50, 0x52, 0x45, 0x43, 0x5f, 0x53, 0x51, 0x52, 0x54
        /*001b*/ 	.byte	0x00
.L_1:


//--------------------- .nv.constant0.triton_poi_fused_cat_8 --------------------------
	.section	.nv.constant0.triton_poi_fused_cat_8,"a",@progbits
	.sectionflags	@""
	.align	4
.nv.constant0.triton_poi_fused_cat_8:
	.zero		596
